	.headerflags	@"EF_CUDA_TEXMODE_UNIFIED EF_CUDA_64BIT_ADDRESS EF_CUDA_ACCELERATORS EF_CUDA_SM90 EF_CUDA_VIRTUAL_SM(EF_CUDA_SM90)"
	.elftype	@"ET_EXEC"


//--------------------- .nv.info                  --------------------------
	.section	.nv.info,"",@"SHT_CUDA_INFO"
	.align	4


	//----- nvinfo : EIATTR_REGCOUNT
	.align		4
        /*0000*/ 	.byte	0x04, 0x2f
        /*0002*/ 	.short	(.L_1 - .L_0)
	.align		4
.L_0:
        /*0004*/ 	.word	index@(triton_poi_fused__softmax_clamp_convolution_0)
        /*0008*/ 	.word	0x00000012


	//----- nvinfo : EIATTR_MIN_STACK_SIZE
	.align		4
.L_1:
        /*000c*/ 	.byte	0x04, 0x12
        /*000e*/ 	.short	(.L_3 - .L_2)
	.align		4
.L_2:
        /*0010*/ 	.word	index@(triton_poi_fused__softmax_clamp_convolution_0)
        /*0014*/ 	.word	0x00000000


	//----- nvinfo : EIATTR_FRAME_SIZE
	.align		4
.L_3:
        /*0018*/ 	.byte	0x04, 0x11
        /*001a*/ 	.short	(.L_5 - .L_4)
	.align		4
.L_4:
        /*001c*/ 	.word	index@(triton_poi_fused__softmax_clamp_convolution_0)
        /*0020*/ 	.word	0x00000000


	//----- nvinfo : EIATTR_MIN_STACK_SIZE
	.align		4
.L_5:
        /*0024*/ 	.byte	0x04, 0x12
        /*0026*/ 	.short	(.L_7 - .L_6)
	.align		4
.L_6:
        /*0028*/ 	.word	index@(triton_poi_fused__softmax_clamp_convolution_0)
        /*002c*/ 	.word	0x00000000
.L_7:


//--------------------- .nv.info.triton_poi_fused__softmax_clamp_convolution_0 --------------------------
	.section	.nv.info.triton_poi_fused__softmax_clamp_convolution_0,"",@"SHT_CUDA_INFO"
	.sectionflags	@""
	.align	4


	//----- nvinfo : EIATTR_CUDA_API_VERSION
	.align		4
        /*0000*/ 	.byte	0x04, 0x37
        /*0002*/ 	.short	(.L_9 - .L_8)
.L_8:
        /*0004*/ 	.word	0x0000007c


	//----- nvinfo : EIATTR_KPARAM_INFO
	.align		4
.L_9:
        /*0008*/ 	.byte	0x04, 0x17
        /*000a*/ 	.short	(.L_11 - .L_10)
.L_10:
        /*000c*/ 	.word	0x00000000
        /*0010*/ 	.short	0x0004
        /*0012*/ 	.short	0x0020
        /*0014*/ 	.byte	0x00, 0xf0, 0x11, 0x00


	//----- nvinfo : EIATTR_KPARAM_INFO
	.align		4
.L_11:
        /*0018*/ 	.byte	0x04, 0x17
        /*001a*/ 	.short	(.L_13 - .L_12)
.L_12:
        /*001c*/ 	.word	0x00000000
        /*0020*/ 	.short	0x0003
        /*0022*/ 	.short	0x0018
        /*0024*/ 	.byte	0x00, 0xf4, 0x21, 0x00


	//----- nvinfo : EIATTR_KPARAM_INFO
	.align		4
.L_13:
        /*0028*/ 	.byte	0x04, 0x17
        /*002a*/ 	.short	(.L_15 - .L_14)
.L_14:
        /*002c*/ 	.word	0x00000000
        /*0030*/ 	.short	0x0002
        /*0032*/ 	.short	0x0010
        /*0034*/ 	.byte	0x00, 0xf4, 0x21, 0x00


	//----- nvinfo : EIATTR_KPARAM_INFO
	.align		4
.L_15:
        /*0038*/ 	.byte	0x04, 0x17
        /*003a*/ 	.short	(.L_17 - .L_16)
.L_16:
        /*003c*/ 	.word	0x00000000
        /*0040*/ 	.short	0x0001
        /*0042*/ 	.short	0x0008
        /*0044*/ 	.byte	0x00, 0xf4, 0x21, 0x00


	//----- nvinfo : EIATTR_KPARAM_INFO
	.align		4
.L_17:
        /*0048*/ 	.byte	0x04, 0x17
        /*004a*/ 	.short	(.L_19 - .L_18)
.L_18:
        /*004c*/ 	.word	0x00000000
        /*0050*/ 	.short	0x0000
        /*0052*/ 	.short	0x0000
        /*0054*/ 	.byte	0x00, 0xf4, 0x21, 0x00


	//----- nvinfo : EIATTR_SPARSE_MMA_MASK
	.align		4
.L_19:
        /*0058*/ 	.byte	0x03, 0x50
        /*005a*/ 	.short	0x0000


	//----- nvinfo : EIATTR_MAXREG_COUNT
	.align		4
        /*005c*/ 	.byte	0x03, 0x1b
        /*005e*/ 	.short	0x00ff


	//----- nvinfo : EIATTR_EXIT_INSTR_OFFSETS
	.align		4
        /*0060*/ 	.byte	0x04, 0x1c
        /*0062*/ 	.short	(.L_21 - .L_20)


	//   ....[0]....
.L_20:
        /*0064*/ 	.word	0x00000620


	//   ....[1]....
        /*0068*/ 	.word	0x00000640


	//----- nvinfo : EIATTR_REQNTID
	.align		4
.L_21:
        /*006c*/ 	.byte	0x04, 0x10
        /*006e*/ 	.short	(.L_23 - .L_22)
.L_22:
        /*0070*/ 	.word	0x00000020
        /*0074*/ 	.word	0x00000001
        /*0078*/ 	.word	0x00000001


	//----- nvinfo : EIATTR_CBANK_PARAM_SIZE
	.align		4
.L_23:
        /*007c*/ 	.byte	0x03, 0x19
        /*007e*/ 	.short	0x0024


	//----- nvinfo : EIATTR_PARAM_CBANK
	.align		4
        /*0080*/ 	.byte	0x04, 0x0a
        /*0082*/ 	.short	(.L_25 - .L_24)
	.align		4
.L_24:
        /*0084*/ 	.word	index@(.nv.constant0.triton_poi_fused__softmax_clamp_convolution_0)
        /*0088*/ 	.short	0x0210
        /*008a*/ 	.short	0x0024


	//----- nvinfo : EIATTR_SW_WAR
	.align		4
.L_25:
        /*008c*/ 	.byte	0x04, 0x36
        /*008e*/ 	.short	(.L_27 - .L_26)
.L_26:
        /*0090*/ 	.word	0x00000008
.L_27:


//--------------------- .nv.callgraph             --------------------------
	.section	.nv.callgraph,"",@"SHT_CUDA_CALLGRAPH"
	.align	4
	.sectionentsize	8
	.align		4
        /*0000*/ 	.word	0x00000000
	.align		4
        /*0004*/ 	.word	0xffffffff
	.align		4
        /*0008*/ 	.word	0x00000000
	.align		4
        /*000c*/ 	.word	0xfffffffe
	.align		4
        /*0010*/ 	.word	0x00000000
	.align		4
        /*0014*/ 	.word	0xfffffffd
	.align		4
        /*0018*/ 	.word	0x00000000
	.align		4
        /*001c*/ 	.word	0xfffffffc


//--------------------- .text.triton_poi_fused__softmax_clamp_convolution_0 --------------------------
	.section	.text.triton_poi_fused__softmax_clamp_convolution_0,"ax",@progbits
	.align	128
        .global         triton_poi_fused__softmax_clamp_convolution_0
        .type           triton_poi_fused__softmax_clamp_convolution_0,@function
        .size           triton_poi_fused__softmax_clamp_convolution_0,(.L_x_1 - triton_poi_fused__softmax_clamp_convolution_0)
        .other          triton_poi_fused__softmax_clamp_convolution_0,@"STO_CUDA_ENTRY STV_DEFAULT"
triton_poi_fused__softmax_clamp_convolution_0:
.text.triton_poi_fused__softmax_clamp_convolution_0:
[----:B------:R-:W0:Y:S02]  /*0000*/  LDC R1, c[0x0][0x28] ;  /* 0x00000a00ff017b82 */ /* 0x000e240000000800 */
[----:B------:R-:W1:Y:S01]  /*0010*/  S2R R12, SR_TID.X ;  /* 0x00000000000c7919 */ /* 0x000e620000002100 */
[----:B------:R-:W2:Y:S01]  /*0020*/  LDC.64 R4, c[0x0][0x218] ;  /* 0x00008600ff047b82 */ /* 0x000ea20000000a00 */
[----:B------:R-:W-:Y:S01]  /*0030*/  ULDC.64 UR4, c[0x0][0x208] ;  /* 0x0000820000047ab9 */ /* 0x000fe20000000a00 */
[----:B------:R-:W3:Y:S06]  /*0040*/  S2R R7, SR_CTAID.X ;  /* 0x0000000000077919 */ /* 0x000eec0000002500 */
[----:B------:R-:W4:Y:S01]  /*0050*/  LDC.64 R2, c[0x0][0x210] ;  /* 0x00008400ff027b82 */ /* 0x000f220000000a00 */
[----:B-1----:R-:W-:-:S02]  /*0060*/  LOP3.LUT R0, R12, 0xf, RZ, 0xc0, !PT ;  /* 0x0000000f0c007812 */ /* 0x002fc400078ec0ff */
[----:B---3--:R-:W-:-:S03]  /*0070*/  SHF.R.S32.HI R6, RZ, 0x1b, R7 ;  /* 0x0000001bff067819 */ /* 0x008fc60000011407 */
[----:B------:R-:W-:Y:S01]  /*0080*/  IMAD R7, R7, 0x10, R0 ;  /* 0x0000001007077824 */ /* 0x000fe200078e0200 */
[----:B------:R-:W-:-:S03]  /*0090*/  SGXT R0, R6, 0x1 ;  /* 0x000000010600781a */ /* 0x000fc60000000200 */
[C---:B------:R-:W-:Y:S01]  /*00a0*/  IMAD.SHL.U32 R11, R7.reuse, 0x4, RZ ;  /* 0x00000004070b7824 */ /* 0x040fe200078e00ff */
[----:B------:R-:W-:Y:S01]  /*00b0*/  ISETP.GE.AND P0, PT, R7, 0x10, PT ;  /* 0x000000100700780c */ /* 0x000fe20003f06270 */
[----:B------:R-:W-:Y:S01]  /*00c0*/  IMAD.MOV.U32 R6, RZ, RZ, RZ ;  /* 0x000000ffff067224 */ /* 0x000fe200078e00ff */
[----:B------:R-:W-:Y:S01]  /*00d0*/  LEA.HI R0, R0, R7, RZ, 0x2 ;  /* 0x0000000700007211 */ /* 0x000fe200078f10ff */
[----:B----4-:R-:W-:-:S03]  /*00e0*/  IMAD.WIDE R2, R11, 0x4, R2 ;  /* 0x000000040b027825 */ /* 0x010fc600078e0202 */
[----:B------:R-:W-:-:S05]  /*00f0*/  LOP3.LUT R0, R0, 0xfffffffc, RZ, 0xc0, !PT ;  /* 0xfffffffc00007812 */ /* 0x000fca00078ec0ff */
[----:B------:R-:W-:Y:S02]  /*0100*/  IMAD.IADD R9, R7, 0x1, -R0 ;  /* 0x0000000107097824 */ /* 0x000fe400078e0a00 */
[----:B------:R-:W-:Y:S01]  /*0110*/  IMAD.MOV.U32 R0, RZ, RZ, RZ ;  /* 0x000000ffff007224 */ /* 0x000fe200078e00ff */
[----:B------:R-:W3:Y:S01]  /*0120*/  @!P0 LDG.E.EL R6, desc[UR4][R2.64+0x4] ;  /* 0x0000040402068981 */ /* 0x000ee2000c2e1900 */
[----:B--2---:R-:W-:Y:S01]  /*0130*/  IMAD.WIDE R4, R9, 0x4, R4 ;  /* 0x0000000409047825 */ /* 0x004fe200078e0204 */
[----:B------:R-:W-:-:S03]  /*0140*/  CS2R R8, SRZ ;  /* 0x0000000000087805 */ /* 0x000fc6000001ff00 */
[----:B------:R-:W2:Y:S04]  /*0150*/  @!P0 LDG.E.EL R0, desc[UR4][R2.64] ;  /* 0x0000000402008981 */ /* 0x000ea8000c2e1900 */
[----:B------:R1:W2:Y:S04]  /*0160*/  @!P0 LDG.E.EL R9, desc[UR4][R4.64] ;  /* 0x0000000404098981 */ /* 0x0002a8000c2e1900 */
[----:B------:R-:W4:Y:S01]  /*0170*/  @!P0 LDG.E.EL R8, desc[UR4][R2.64+0x8] ;  /* 0x0000080402088981 */ /* 0x000f22000c2e1900 */
[----:B------:R-:W-:Y:S01]  /*0180*/  IMAD.MOV.U32 R10, RZ, RZ, RZ ;  /* 0x000000ffff0a7224 */ /* 0x000fe200078e00ff */
[----:B-1----:R-:W1:Y:S05]  /*0190*/  LDC.64 R4, c[0x0][0x228] ;  /* 0x00008a00ff047b82 */ /* 0x002e6a0000000a00 */
[----:B------:R5:W4:Y:S03]  /*01a0*/  @!P0 LDG.E.EL R10, desc[UR4][R2.64+0xc] ;  /* 0x00000c04020a8981 */ /* 0x000b26000c2e1900 */
[----:B-----5:R-:W5:Y:S01]  /*01b0*/  LDC.64 R2, c[0x0][0x220] ;  /* 0x00008800ff027b82 */ /* 0x020f620000000a00 */
[----:B-1----:R-:W-:-:S04]  /*01c0*/  IMAD.WIDE R4, R7, 0x4, R4 ;  /* 0x0000000407047825 */ /* 0x002fc800078e0204 */
[----:B-----5:R-:W-:-:S04]  /*01d0*/  IMAD.WIDE R2, R7, 0x4, R2 ;  /* 0x0000000407027825 */ /* 0x020fc800078e0202 */
[----:B--2---:R-:W-:Y:S01]  /*01e0*/  FADD R11, R9, R0 ;  /* 0x00000000090b7221 */ /* 0x004fe20000000000 */
[----:B---3--:R-:W-:-:S04]  /*01f0*/  FADD R6, R6, R9 ;  /* 0x0000000906067221 */ /* 0x008fc80000000000 */
[C---:B------:R-:W-:Y:S02]  /*0200*/  FSETP.GT.AND P1, PT, R11.reuse, -10, PT ;  /* 0xc12000000b00780b */ /* 0x040fe40003f24000 */
[----:B------:R-:W-:Y:S01]  /*0210*/  FSETP.GT.AND P2, PT, R6, -10, PT ;  /* 0xc12000000600780b */ /* 0x000fe20003f44000 */
[----:B----4-:R-:W-:Y:S01]  /*0220*/  FADD R8, R8, R9 ;  /* 0x0000000908087221 */ /* 0x010fe20000000000 */
[----:B------:R-:W-:Y:S02]  /*0230*/  FSETP.NAN.AND P3, PT, R11, R11, PT ;  /* 0x0000000b0b00720b */ /* 0x000fe40003f68000 */
[----:B------:R-:W-:Y:S02]  /*0240*/  FSETP.NAN.AND P4, PT, R6, R6, PT ;  /* 0x000000060600720b */ /* 0x000fe40003f88000 */
[----:B------:R-:W-:-:S05]  /*0250*/  FSETP.GT.AND P0, PT, R8, -10, PT ;  /* 0xc12000000800780b */ /* 0x000fca0003f04000 */
[----:B------:R-:W-:Y:S02]  /*0260*/  @!P1 FSEL R11, R11, -10, P3 ;  /* 0xc12000000b0b9808 */ /* 0x000fe40001800000 */
[----:B------:R-:W-:Y:S02]  /*0270*/  @!P2 FSEL R6, R6, -10, P4 ;  /* 0xc12000000606a808 */ /* 0x000fe40002000000 */
[C---:B------:R-:W-:Y:S02]  /*0280*/  FSETP.GEU.AND P1, PT, R11.reuse, 10, PT ;  /* 0x412000000b00780b */ /* 0x040fe40003f2e000 */
[----:B------:R-:W-:Y:S02]  /*0290*/  FSETP.GEU.AND P2, PT, R6, 10, PT ;  /* 0x412000000600780b */ /* 0x000fe40003f4e000 */
[----:B------:R-:W-:Y:S01]  /*02a0*/  FSETP.NAN.AND P3, PT, R8, R8, PT ;  /* 0x000000080800720b */ /* 0x000fe20003f68000 */
[----:B------:R-:W-:Y:S01]  /*02b0*/  FADD R10, R10, R9 ;  /* 0x000000090a0a7221 */ /* 0x000fe20000000000 */
[----:B------:R-:W-:-:S02]  /*02c0*/  FSETP.NAN.AND P4, PT, R11, R11, PT ;  /* 0x0000000b0b00720b */ /* 0x000fc40003f88000 */
[----:B------:R-:W-:Y:S02]  /*02d0*/  @!P0 FSEL R8, R8, -10, P3 ;  /* 0xc120000008088808 */ /* 0x000fe40001800000 */
[----:B------:R-:W-:Y:S02]  /*02e0*/  FSETP.NAN.AND P5, PT, R6, R6, PT ;  /* 0x000000060600720b */ /* 0x000fe40003fa8000 */
[----:B------:R-:W-:Y:S02]  /*02f0*/  FSETP.GT.AND P3, PT, R10, -10, PT ;  /* 0xc12000000a00780b */ /* 0x000fe40003f64000 */
[----:B------:R-:W-:Y:S02]  /*0300*/  FSETP.GEU.AND P0, PT, R8, 10, PT ;  /* 0x412000000800780b */ /* 0x000fe40003f0e000 */
[----:B------:R-:W-:Y:S02]  /*0310*/  @P1 FSEL R11, R11, 10, P4 ;  /* 0x412000000b0b1808 */ /* 0x000fe40002000000 */
[----:B------:R-:W-:-:S04]  /*0320*/  @P2 FSEL R6, R6, 10, P5 ;  /* 0x4120000006062808 */ /* 0x000fc80002800000 */
[C---:B------:R-:W-:Y:S02]  /*0330*/  FSETP.GT.AND P2, PT, R11.reuse, R6, PT ;  /* 0x000000060b00720b */ /* 0x040fe40003f44000 */
[----:B------:R-:W-:Y:S02]  /*0340*/  FSETP.NAN.AND P5, PT, R10, R10, PT ;  /* 0x0000000a0a00720b */ /* 0x000fe40003fa8000 */
[----:B------:R-:W-:Y:S02]  /*0350*/  FSETP.NAN.AND P4, PT, R8, R8, PT ;  /* 0x000000080800720b */ /* 0x000fe40003f88000 */
[C---:B------:R-:W-:Y:S02]  /*0360*/  FSETP.NAN.AND P1, PT, R11.reuse, R11, PT ;  /* 0x0000000b0b00720b */ /* 0x040fe40003f28000 */
[----:B------:R-:W-:Y:S02]  /*0370*/  FSEL R0, R11, R6, P2 ;  /* 0x000000060b007208 */ /* 0x000fe40001000000 */
[----:B------:R-:W-:-:S02]  /*0380*/  @!P3 FSEL R10, R10, -10, P5 ;  /* 0xc12000000a0ab808 */ /* 0x000fc40002800000 */
[----:B------:R-:W-:Y:S02]  /*0390*/  @P0 FSEL R8, R8, 10, P4 ;  /* 0x4120000008080808 */ /* 0x000fe40002000000 */
[----:B------:R-:W-:Y:S02]  /*03a0*/  FSEL R9, R11, R0, P1 ;  /* 0x000000000b097208 */ /* 0x000fe40000800000 */
[C---:B------:R-:W-:Y:S02]  /*03b0*/  FSETP.GEU.AND P3, PT, R10.reuse, 10, PT ;  /* 0x412000000a00780b */ /* 0x040fe40003f6e000 */
[C---:B------:R-:W-:Y:S02]  /*03c0*/  FSETP.GT.AND P0, PT, R9.reuse, R8, PT ;  /* 0x000000080900720b */ /* 0x040fe40003f04000 */
[----:B------:R-:W-:Y:S02]  /*03d0*/  FSETP.NAN.AND P2, PT, R10, R10, PT ;  /* 0x0000000a0a00720b */ /* 0x000fe40003f48000 */
[----:B------:R-:W-:-:S07]  /*03e0*/  FSETP.NAN.AND P1, PT, R9, R9, PT ;  /* 0x000000090900720b */ /* 0x000fce0003f28000 */
[----:B------:R-:W-:Y:S02]  /*03f0*/  @P3 FSEL R10, R10, 10, P2 ;  /* 0x412000000a0a3808 */ /* 0x000fe40001000000 */
[----:B------:R-:W-:-:S04]  /*0400*/  @!P0 FSEL R9, R9, R8, P1 ;  /* 0x0000000809098208 */ /* 0x000fc80000800000 */
[C---:B------:R-:W-:Y:S02]  /*0410*/  FSETP.GT.AND P0, PT, R9.reuse, R10, PT ;  /* 0x0000000a0900720b */ /* 0x040fe40003f04000 */
[----:B------:R-:W-:-:S11]  /*0420*/  FSETP.NAN.AND P1, PT, R9, R9, PT ;  /* 0x000000090900720b */ /* 0x000fd60003f28000 */
[----:B------:R-:W-:-:S05]  /*0430*/  @!P0 FSEL R9, R9, R10, P1 ;  /* 0x0000000a09098208 */ /* 0x000fca0000800000 */
[--C-:B------:R-:W-:Y:S01]  /*0440*/  FADD R11, R11, -R9.reuse ;  /* 0x800000090b0b7221 */ /* 0x100fe20000000000 */
[--C-:B------:R-:W-:Y:S01]  /*0450*/  FADD R6, R6, -R9.reuse ;  /* 0x8000000906067221 */ /* 0x100fe20000000000 */
[--C-:B------:R-:W-:Y:S02]  /*0460*/  FADD R8, R8, -R9.reuse ;  /* 0x8000000908087221 */ /* 0x100fe40000000000 */
[----:B------:R-:W-:Y:S01]  /*0470*/  FMUL R11, R11, 1.4426950216293334961 ;  /* 0x3fb8aa3b0b0b7820 */ /* 0x000fe20000400000 */
[----:B------:R-:W-:Y:S01]  /*0480*/  FMUL R6, R6, 1.4426950216293334961 ;  /* 0x3fb8aa3b06067820 */ /* 0x000fe20000400000 */
[----:B------:R-:W-:Y:S01]  /*0490*/  FADD R10, R10, -R9 ;  /* 0x800000090a0a7221 */ /* 0x000fe20000000000 */
[----:B------:R-:W-:Y:S02]  /*04a0*/  FMUL R8, R8, 1.4426950216293334961 ;  /* 0x3fb8aa3b08087820 */ /* 0x000fe40000400000 */
[----:B------:R-:W-:Y:S02]  /*04b0*/  FSETP.GEU.AND P1, PT, R11, -126, PT ;  /* 0xc2fc00000b00780b */ /* 0x000fe40003f2e000 */
[----:B------:R-:W-:Y:S01]  /*04c0*/  FSETP.GEU.AND P2, PT, R6, -126, PT ;  /* 0xc2fc00000600780b */ /* 0x000fe20003f4e000 */
[----:B------:R-:W-:Y:S01]  /*04d0*/  FMUL R10, R10, 1.4426950216293334961 ;  /* 0x3fb8aa3b0a0a7820 */ /* 0x000fe20000400000 */
[----:B------:R-:W-:-:S04]  /*04e0*/  FSETP.GEU.AND P3, PT, R8, -126, PT ;  /* 0xc2fc00000800780b */ /* 0x000fc80003f6e000 */
[----:B------:R-:W-:-:S05]  /*04f0*/  FSETP.GEU.AND P4, PT, R10, -126, PT ;  /* 0xc2fc00000a00780b */ /* 0x000fca0003f8e000 */
[----:B------:R-:W-:Y:S02]  /*0500*/  @!P1 FMUL R11, R11, 0.5 ;  /* 0x3f0000000b0b9820 */ /* 0x000fe40000400000 */
[----:B------:R-:W-:Y:S02]  /*0510*/  @!P2 FMUL R6, R6, 0.5 ;  /* 0x3f0000000606a820 */ /* 0x000fe40000400000 */
[----:B------:R-:W-:Y:S02]  /*0520*/  @!P3 FMUL R8, R8, 0.5 ;  /* 0x3f0000000808b820 */ /* 0x000fe40000400000 */
[----:B------:R-:W1:Y:S02]  /*0530*/  MUFU.EX2 R11, R11 ;  /* 0x0000000b000b7308 */ /* 0x000e640000000800 */
[----:B------:R-:W-:-:S06]  /*0540*/  @!P4 FMUL R10, R10, 0.5 ;  /* 0x3f0000000a0ac820 */ /* 0x000fcc0000400000 */
[----:B------:R-:W2:Y:S01]  /*0550*/  MUFU.EX2 R0, R6 ;  /* 0x0000000600007308 */ /* 0x000ea20000000800 */
[----:B------:R-:W-:-:S07]  /*0560*/  LOP3.LUT P0, RZ, R12, 0x10, RZ, 0xc0, !PT ;  /* 0x000000100cff7812 */ /* 0x000fce000780c0ff */
[----:B------:R-:W3:Y:S01]  /*0570*/  MUFU.EX2 R13, R8 ;  /* 0x00000008000d7308 */ /* 0x000ee20000000800 */
[----:B------:R-:W-:-:S07]  /*0580*/  ISETP.LT.AND P0, PT, R7, 0x10, !P0 ;  /* 0x000000100700780c */ /* 0x000fce0004701270 */
[----:B------:R-:W4:Y:S01]  /*0590*/  MUFU.EX2 R15, R10 ;  /* 0x0000000a000f7308 */ /* 0x000f220000000800 */
[----:B-1----:R-:W-:Y:S01]  /*05a0*/  @!P1 FMUL R11, R11, R11 ;  /* 0x0000000b0b0b9220 */ /* 0x002fe20000400000 */
[----:B--2---:R-:W-:-:S04]  /*05b0*/  @!P2 FMUL R0, R0, R0 ;  /* 0x000000000000a220 */ /* 0x004fc80000400000 */
[----:B------:R-:W-:Y:S01]  /*05c0*/  FADD R0, R11, R0 ;  /* 0x000000000b007221 */ /* 0x000fe20000000000 */
[----:B---3--:R-:W-:Y:S01]  /*05d0*/  @!P3 FMUL R13, R13, R13 ;  /* 0x0000000d0d0db220 */ /* 0x008fe20000400000 */
[----:B------:R1:W-:Y:S03]  /*05e0*/  @P0 STG.E desc[UR4][R2.64], R9 ;  /* 0x0000000902000986 */ /* 0x0003e6000c101904 */
[----:B------:R-:W-:Y:S01]  /*05f0*/  FADD R0, R0, R13 ;  /* 0x0000000d00007221 */ /* 0x000fe20000000000 */
[----:B----4-:R-:W-:-:S04]  /*0600*/  @!P4 FMUL R15, R15, R15 ;  /* 0x0000000f0f0fc220 */ /* 0x010fc80000400000 */
[----:B------:R-:W-:Y:S01]  /*0610*/  FADD R15, R0, R15 ;  /* 0x0000000f000f7221 */ /* 0x000fe20000000000 */
[----:B-1----:R-:W-:Y:S06]  /*0620*/  @!P0 EXIT ;  /* 0x000000000000894d */ /* 0x002fec0003800000 */
[----:B------:R-:W-:Y:S01]  /*0630*/  STG.E desc[UR4][R4.64], R15 ;  /* 0x0000000f04007986 */ /* 0x000fe2000c101904 */
[----:B------:R-:W-:Y:S05]  /*0640*/  EXIT ;  /* 0x000000000000794d */ /* 0x000fea0003800000 */
.L_x_0:
[----:B------:R-:W-:-:S00]  /*0650*/  BRA `(.L_x_0) ;  /* 0xfffffffc00fc7947 */ /* 0x000fc0000383ffff */
[----:B------:R-:W-:-:S00]  /*0660*/  NOP ;  /* 0x0000000000007918 */ /* 0x000fc00000000000 */
        /* <DEDUP_REMOVED lines=9> */
.L_x_1:


//--------------------- .nv.constant0.triton_poi_fused__softmax_clamp_convolution_0 --------------------------
	.section	.nv.constant0.triton_poi_fused__softmax_clamp_convolution_0,"a",@progbits
	.sectionflags	@""
	.align	4
.nv.constant0.triton_poi_fused__softmax_clamp_convolution_0:
	.zero		564
